//
// Generated by NVIDIA NVVM Compiler
//
// Compiler Build ID: CL-36424714
// Cuda compilation tools, release 13.0, V13.0.88
// Based on NVVM 20.0.0
//

.version 9.0
.target sm_100
.address_size 64

	// .globl	_Z8evaluatePiiiiiiPl

.visible .entry _Z8evaluatePiiiiiiPl(
	.param .u64 .ptr .align 1 _Z8evaluatePiiiiiiPl_param_0,
	.param .u32 _Z8evaluatePiiiiiiPl_param_1,
	.param .u32 _Z8evaluatePiiiiiiPl_param_2,
	.param .u32 _Z8evaluatePiiiiiiPl_param_3,
	.param .u32 _Z8evaluatePiiiiiiPl_param_4,
	.param .u32 _Z8evaluatePiiiiiiPl_param_5,
	.param .u64 .ptr .align 1 _Z8evaluatePiiiiiiPl_param_6
)
{
	.reg .pred 	%p<14>;
	.reg .b32 	%r<36>;
	.reg .b64 	%rd<36>;

	ld.param.u64 	%rd14, [_Z8evaluatePiiiiiiPl_param_0];
	ld.param.u32 	%r17, [_Z8evaluatePiiiiiiPl_param_1];
	ld.param.u32 	%r18, [_Z8evaluatePiiiiiiPl_param_2];
	ld.param.u32 	%r19, [_Z8evaluatePiiiiiiPl_param_3];
	ld.param.u32 	%r20, [_Z8evaluatePiiiiiiPl_param_5];
	ld.param.u64 	%rd15, [_Z8evaluatePiiiiiiPl_param_6];
	cvta.to.global.u64 	%rd1, %rd15;
	mov.u32 	%r21, %ctaid.y;
	mov.u32 	%r22, %tid.y;
	mad.lo.s32 	%r1, %r20, %r21, %r22;
	setp.lt.s32 	%p1, %r19, 1;
	@%p1 bra 	$L__BB0_5;
	setp.gt.s32 	%p2, %r18, 0;
	@%p2 bra 	$L__BB0_6;
	mov.b32 	%r35, 0;
$L__BB0_3:
	add.s32 	%r15, %r1, %r35;
	mul.lo.s32 	%r24, %r15, %r18;
	setp.ge.s32 	%p3, %r24, %r17;
	@%p3 bra 	$L__BB0_5;
	mul.wide.s32 	%rd16, %r15, 8;
	add.s64 	%rd17, %rd1, %rd16;
	mov.b64 	%rd18, 0;
	st.global.u64 	[%rd17], %rd18;
	add.s32 	%r35, %r35, 1;
	setp.ne.s32 	%p4, %r35, %r19;
	@%p4 bra 	$L__BB0_3;
$L__BB0_5:
	ret;
$L__BB0_6:
	add.s32 	%r2, %r18, -2;
	cvta.to.global.u64 	%rd2, %rd14;
	mov.b32 	%r32, 0;
$L__BB0_7:
	add.s32 	%r4, %r1, %r32;
	mul.lo.s32 	%r5, %r4, %r18;
	setp.ge.s32 	%p5, %r5, %r17;
	@%p5 bra 	$L__BB0_5;
	mov.b64 	%rd31, 0;
	mov.b32 	%r33, 0;
$L__BB0_9:
	not.b32 	%r27, %r33;
	add.s32 	%r7, %r18, %r27;
	sub.s32 	%r28, %r33, %r18;
	setp.gt.s32 	%p6, %r28, -2;
	mov.b64 	%rd33, 1;
	@%p6 bra 	$L__BB0_10;
	bra.uni 	$L__BB0_12;
$L__BB0_10:
	add.s64 	%rd31, %rd33, %rd31;
	add.s32 	%r33, %r33, 1;
	setp.eq.s32 	%p12, %r33, %r18;
	@%p12 bra 	$L__BB0_11;
	bra.uni 	$L__BB0_9;
$L__BB0_11:
	mul.wide.s32 	%rd29, %r4, 8;
	add.s64 	%rd30, %rd1, %rd29;
	st.global.u64 	[%rd30], %rd31;
	add.s32 	%r32, %r32, 1;
	setp.eq.s32 	%p13, %r32, %r19;
	@%p13 bra 	$L__BB0_5;
	bra.uni 	$L__BB0_7;
$L__BB0_12:
	add.s32 	%r29, %r33, %r5;
	mul.wide.s32 	%rd23, %r29, 4;
	add.s64 	%rd24, %rd2, %rd23;
	ld.global.s32 	%rd8, [%rd24];
	and.b32  	%r11, %r7, 3;
	sub.s32 	%r30, %r2, %r33;
	setp.lt.u32 	%p7, %r30, 3;
	mov.b64 	%rd33, 1;
	@%p7 bra 	$L__BB0_15;
	mul.lo.s64 	%rd26, %rd8, %rd8;
	mul.lo.s64 	%rd9, %rd26, %rd26;
	and.b32  	%r31, %r7, -4;
	neg.s32 	%r34, %r31;
	mov.b64 	%rd33, 1;
$L__BB0_14:
	mul.lo.s64 	%rd33, %rd33, %rd9;
	add.s32 	%r34, %r34, 4;
	setp.eq.s32 	%p8, %r34, 0;
	@%p8 bra 	$L__BB0_15;
	bra.uni 	$L__BB0_14;
$L__BB0_15:
	setp.eq.s32 	%p9, %r11, 0;
	@%p9 bra 	$L__BB0_10;
	mul.lo.s64 	%rd33, %rd33, %rd8;
	setp.eq.s32 	%p10, %r11, 1;
	@%p10 bra 	$L__BB0_10;
	mul.lo.s64 	%rd27, %rd33, %rd8;
	setp.eq.s32 	%p11, %r11, 2;
	selp.b64 	%rd28, 1, %rd8, %p11;
	mul.lo.s64 	%rd33, %rd27, %rd28;
	bra.uni 	$L__BB0_10;

}


// ===== COMPILED SASS (sm_100) =====

	.target	sm_100

	.elftype	@"ET_EXEC"


//--------------------- .note.nv.tkinfo           --------------------------
	.section	.note.nv.tkinfo,"",@"SHT_NOTE"
	.sectionflags	@"SHF_NOTE_NV_TKINFO"
	.tkinfo
        /*0018*/ 	.word	0x00000002
        /*0030*/ 	.string	""
        /*0030*/ 	.string	"ptxas"
        /*0030*/ 	.string	"Cuda compilation tools, release 13.0, V13.0.88"
        /*0030*/ 	.string	"Build cuda_13.0.r13.0/compiler.36424714_0"
        /*0030*/ 	.string	"-arch sm_100 -m 64 "



//--------------------- .note.nv.cuinfo           --------------------------
	.section	.note.nv.cuinfo,"",@"SHT_NOTE"
	.sectionflags	@"SHF_NOTE_NV_CUINFO"
        /*0018*/ 	.short	0x0002
        /*001a*/ 	.short	0x0064
        /*001c*/ 	.short	0x0082
	.zero		2


//--------------------- .nv.info                  --------------------------
	.section	.nv.info,"",@"SHT_CUDA_INFO"
	.align	4


	//----- nvinfo : EIATTR_REGCOUNT
	.align		4
        /*0000*/ 	.byte	0x04, 0x2f
        /*0002*/ 	.short	(.L_1 - .L_0)
	.align		4
.L_0:
        /*0004*/ 	.word	index@(_Z8evaluatePiiiiiiPl)
        /*0008*/ 	.word	0x00000018


	//----- nvinfo : EIATTR_FRAME_SIZE
	.align		4
.L_1:
        /*000c*/ 	.byte	0x04, 0x11
        /*000e*/ 	.short	(.L_3 - .L_2)
	.align		4
.L_2:
        /*0010*/ 	.word	index@(_Z8evaluatePiiiiiiPl)
        /*0014*/ 	.word	0x00000000


	//----- nvinfo : EIATTR_MIN_STACK_SIZE
	.align		4
.L_3:
        /*0018*/ 	.byte	0x04, 0x12
        /*001a*/ 	.short	(.L_5 - .L_4)
	.align		4
.L_4:
        /*001c*/ 	.word	index@(_Z8evaluatePiiiiiiPl)
        /*0020*/ 	.word	0x00000000
.L_5:


//--------------------- .nv.compat                --------------------------
	.section	.nv.compat,"",@"SHT_CUDA_COMPAT_INFO"
	.align	4
        /*0000*/ 	.byte	0x02, 0x09, 0x00, 0x00, 0x02, 0x02, 0x01, 0x00, 0x02, 0x05, 0x05, 0x00, 0x03, 0x07, 0x01, 0x01
        /*0010*/ 	.byte	0x02, 0x03, 0x00, 0x00, 0x02, 0x06, 0x01, 0x00, 0x04, 0x0b, 0x08, 0x00, 0x09, 0x00, 0x00, 0x00
        /*0020*/ 	.byte	0x00, 0x00, 0x00, 0x00


//--------------------- .nv.info._Z8evaluatePiiiiiiPl --------------------------
	.section	.nv.info._Z8evaluatePiiiiiiPl,"",@"SHT_CUDA_INFO"
	.sectionflags	@""
	.align	4


	//----- nvinfo : EIATTR_CUDA_API_VERSION
	.align		4
        /*0000*/ 	.byte	0x04, 0x37
        /*0002*/ 	.short	(.L_7 - .L_6)
.L_6:
        /*0004*/ 	.word	0x00000082


	//----- nvinfo : EIATTR_KPARAM_INFO
	.align		4
.L_7:
        /*0008*/ 	.byte	0x04, 0x17
        /*000a*/ 	.short	(.L_9 - .L_8)
.L_8:
        /*000c*/ 	.word	0x00000000
        /*0010*/ 	.short	0x0006
        /*0012*/ 	.short	0x0020
        /*0014*/ 	.byte	0x00, 0xf5, 0x21, 0x00


	//----- nvinfo : EIATTR_KPARAM_INFO
	.align		4
.L_9:
        /*0018*/ 	.byte	0x04, 0x17
        /*001a*/ 	.short	(.L_11 - .L_10)
.L_10:
        /*001c*/ 	.word	0x00000000
        /*0020*/ 	.short	0x0005
        /*0022*/ 	.short	0x0018
        /*0024*/ 	.byte	0x00, 0xf0, 0x11, 0x00


	//----- nvinfo : EIATTR_KPARAM_INFO
	.align		4
.L_11:
        /*0028*/ 	.byte	0x04, 0x17
        /*002a*/ 	.short	(.L_13 - .L_12)
.L_12:
        /*002c*/ 	.word	0x00000000
        /*0030*/ 	.short	0x0004
        /*0032*/ 	.short	0x0014
        /*0034*/ 	.byte	0x00, 0xf0, 0x11, 0x00


	//----- nvinfo : EIATTR_KPARAM_INFO
	.align		4
.L_13:
        /*0038*/ 	.byte	0x04, 0x17
        /*003a*/ 	.short	(.L_15 - .L_14)
.L_14:
        /*003c*/ 	.word	0x00000000
        /*0040*/ 	.short	0x0003
        /*0042*/ 	.short	0x0010
        /*0044*/ 	.byte	0x00, 0xf0, 0x11, 0x00


	//----- nvinfo : EIATTR_KPARAM_INFO
	.align		4
.L_15:
        /*0048*/ 	.byte	0x04, 0x17
        /*004a*/ 	.short	(.L_17 - .L_16)
.L_16:
        /*004c*/ 	.word	0x00000000
        /*0050*/ 	.short	0x0002
        /*0052*/ 	.short	0x000c
        /*0054*/ 	.byte	0x00, 0xf0, 0x11, 0x00


	//----- nvinfo : EIATTR_KPARAM_INFO
	.align		4
.L_17:
        /*0058*/ 	.byte	0x04, 0x17
        /*005a*/ 	.short	(.L_19 - .L_18)
.L_18:
        /*005c*/ 	.word	0x00000000
        /*0060*/ 	.short	0x0001
        /*0062*/ 	.short	0x0008
        /*0064*/ 	.byte	0x00, 0xf0, 0x11, 0x00


	//----- nvinfo : EIATTR_KPARAM_INFO
	.align		4
.L_19:
        /*0068*/ 	.byte	0x04, 0x17
        /*006a*/ 	.short	(.L_21 - .L_20)
.L_20:
        /*006c*/ 	.word	0x00000000
        /*0070*/ 	.short	0x0000
        /*0072*/ 	.short	0x0000
        /*0074*/ 	.byte	0x00, 0xf5, 0x21, 0x00


	//----- nvinfo : EIATTR_SPARSE_MMA_MASK
	.align		4
.L_21:
        /*0078*/ 	.byte	0x03, 0x50
        /*007a*/ 	.short	0x0000


	//----- nvinfo : EIATTR_MAXREG_COUNT
	.align		4
        /*007c*/ 	.byte	0x03, 0x1b
        /*007e*/ 	.short	0x00ff


	//----- nvinfo : EIATTR_MERCURY_ISA_VERSION
	.align		4
        /*0080*/ 	.byte	0x03, 0x5f
        /*0082*/ 	.short	0x0101


	//----- nvinfo : EIATTR_VRC_CTA_INIT_COUNT
	.align		4
        /*0084*/ 	.byte	0x02, 0x4a
	.zero		1
	.zero		1


	//----- nvinfo : EIATTR_EXIT_INSTR_OFFSETS
	.align		4
        /*0088*/ 	.byte	0x04, 0x1c
        /*008a*/ 	.short	(.L_23 - .L_22)


	//   ....[0]....
.L_22:
        /*008c*/ 	.word	0x00000060


	//   ....[1]....
        /*0090*/ 	.word	0x00000140


	//   ....[2]....
        /*0094*/ 	.word	0x00000190


	//   ....[3]....
        /*0098*/ 	.word	0x000001d0


	//   ....[4]....
        /*009c*/ 	.word	0x00000930


	//   ....[5]....
        /*00a0*/ 	.word	0x00000990


	//----- nvinfo : EIATTR_CRS_STACK_SIZE
	.align		4
.L_23:
        /*00a4*/ 	.byte	0x04, 0x1e
        /*00a6*/ 	.short	(.L_25 - .L_24)
.L_24:
        /*00a8*/ 	.word	0x00000000


	//----- nvinfo : EIATTR_CBANK_PARAM_SIZE
	.align		4
.L_25:
        /*00ac*/ 	.byte	0x03, 0x19
        /*00ae*/ 	.short	0x0028


	//----- nvinfo : EIATTR_PARAM_CBANK
	.align		4
        /*00b0*/ 	.byte	0x04, 0x0a
        /*00b2*/ 	.short	(.L_27 - .L_26)
	.align		4
.L_26:
        /*00b4*/ 	.word	index@(.nv.constant0._Z8evaluatePiiiiiiPl)
        /*00b8*/ 	.short	0x0380
        /*00ba*/ 	.short	0x0028


	//----- nvinfo : EIATTR_SW_WAR
	.align		4
.L_27:
        /*00bc*/ 	.byte	0x04, 0x36
        /*00be*/ 	.short	(.L_29 - .L_28)
.L_28:
        /*00c0*/ 	.word	0x00000008
.L_29:


//--------------------- .nv.callgraph             --------------------------
	.section	.nv.callgraph,"",@"SHT_CUDA_CALLGRAPH"
	.align	4
	.sectionentsize	8
	.align		4
        /*0000*/ 	.word	0x00000000
	.align		4
        /*0004*/ 	.word	0xffffffff
	.align		4
        /*0008*/ 	.word	0x00000000
	.align		4
        /*000c*/ 	.word	0xfffffffe
	.align		4
        /*0010*/ 	.word	0x00000000
	.align		4
        /*0014*/ 	.word	0xfffffffd
	.align		4
        /*0018*/ 	.word	0x00000000
	.align		4
        /*001c*/ 	.word	0xfffffffc


//--------------------- .text._Z8evaluatePiiiiiiPl --------------------------
	.section	.text._Z8evaluatePiiiiiiPl,"ax",@progbits
	.align	128
        .global         _Z8evaluatePiiiiiiPl
        .type           _Z8evaluatePiiiiiiPl,@function
        .size           _Z8evaluatePiiiiiiPl,(.L_x_11 - _Z8evaluatePiiiiiiPl)
        .other          _Z8evaluatePiiiiiiPl,@"STO_CUDA_ENTRY STV_DEFAULT"
_Z8evaluatePiiiiiiPl:
.text._Z8evaluatePiiiiiiPl:
[----:B------:R-:W-:Y:S08]  /*0000*/  LDC R1, c[0x0][0x37c] ;  /* 0x0000df00ff017b82 */ /* 0x000ff00000000800 */
[----:B------:R-:W0:Y:S01]  /*0010*/  LDC R0, c[0x0][0x390] ;  /* 0x0000e400ff007b82 */ /* 0x000e220000000800 */
[----:B------:R-:W1:Y:S07]  /*0020*/  S2R R15, SR_TID.Y ;  /* 0x00000000000f7919 */ /* 0x000e6e0000002200 */
[----:B------:R-:W2:Y:S01]  /*0030*/  S2UR UR4, SR_CTAID.Y ;  /* 0x00000000000479c3 */ /* 0x000ea20000002600 */
[----:B0-----:R-:W-:-:S07]  /*0040*/  ISETP.GE.AND P0, PT, R0, 0x1, PT ;  /* 0x000000010000780c */ /* 0x001fce0003f06270 */
[----:B------:R-:W0:Y:S06]  /*0050*/  LDC R0, c[0x0][0x398] ;  /* 0x0000e600ff007b82 */ /* 0x000e2c0000000800 */
[----:B-12---:R-:W-:Y:S05]  /*0060*/  @!P0 EXIT ;  /* 0x000000000000894d */ /* 0x006fea0003800000 */
[----:B------:R-:W1:Y:S01]  /*0070*/  LDCU UR5, c[0x0][0x38c] ;  /* 0x00007180ff0577ac */ /* 0x000e620008000800 */
[----:B0-----:R-:W-:Y:S01]  /*0080*/  IMAD R15, R0, UR4, R15 ;  /* 0x00000004000f7c24 */ /* 0x001fe2000f8e020f */
[----:B------:R-:W0:Y:S01]  /*0090*/  LDCU.64 UR6, c[0x0][0x358] ;  /* 0x00006b00ff0677ac */ /* 0x000e220008000a00 */
[----:B-1----:R-:W-:-:S09]  /*00a0*/  UISETP.GT.AND UP0, UPT, UR5, URZ, UPT ;  /* 0x000000ff0500728c */ /* 0x002fd2000bf04270 */
[----:B------:R-:W-:Y:S05]  /*00b0*/  BRA.U UP0, `(.L_x_0) ;  /* 0x0000000100387547 */ /* 0x000fea000b800000 */
[----:B------:R-:W1:Y:S01]  /*00c0*/  LDC.64 R4, c[0x0][0x3a0] ;  /* 0x0000e800ff047b82 */ /* 0x000e620000000a00 */
[----:B------:R-:W2:Y:S01]  /*00d0*/  LDCU UR5, c[0x0][0x390] ;  /* 0x00007200ff0577ac */ /* 0x000ea20008000800 */
[----:B------:R-:W3:Y:S01]  /*00e0*/  LDCU.64 UR8, c[0x0][0x388] ;  /* 0x00007100ff0877ac */ /* 0x000ee20008000a00 */
[----:B------:R-:W-:-:S05]  /*00f0*/  UMOV UR4, URZ ;  /* 0x000000ff00047c82 */ /* 0x000fca0008000000 */
.L_x_1:
[----:B----4-:R-:W-:Y:S01]  /*0100*/  IADD3 R3, PT, PT, R15, UR4, RZ ;  /* 0x000000040f037c10 */ /* 0x010fe2000fffe0ff */
[----:B------:R-:W-:-:S04]  /*0110*/  UIADD3 UR4, UPT, UPT, UR4, 0x1, URZ ;  /* 0x0000000104047890 */ /* 0x000fc8000fffe0ff */
[----:B---3--:R-:W-:-:S05]  /*0120*/  IMAD R0, R3, UR9, RZ ;  /* 0x0000000903007c24 */ /* 0x008fca000f8e02ff */
[----:B------:R-:W-:-:S13]  /*0130*/  ISETP.GE.AND P0, PT, R0, UR8, PT ;  /* 0x0000000800007c0c */ /* 0x000fda000bf06270 */
[----:B0-2---:R-:W-:Y:S05]  /*0140*/  @P0 EXIT ;  /* 0x000000000000094d */ /* 0x005fea0003800000 */
[----:B-1----:R-:W-:Y:S01]  /*0150*/  IMAD.WIDE R2, R3, 0x8, R4 ;  /* 0x0000000803027825 */ /* 0x002fe200078e0204 */
[----:B------:R-:W-:-:S04]  /*0160*/  UISETP.NE.AND UP0, UPT, UR4, UR5, UPT ;  /* 0x000000050400728c */ /* 0x000fc8000bf05270 */
[----:B------:R4:W-:Y:S05]  /*0170*/  STG.E.64 desc[UR6][R2.64], RZ ;  /* 0x000000ff02007986 */ /* 0x0009ea000c101b06 */
[----:B------:R-:W-:Y:S05]  /*0180*/  BRA.U UP0, `(.L_x_1) ;  /* 0xfffffffd00dc7547 */ /* 0x000fea000b83ffff */
[----:B------:R-:W-:Y:S05]  /*0190*/  EXIT ;  /* 0x000000000000794d */ /* 0x000fea0003800000 */
.L_x_0:
[----:B------:R-:W1:Y:S01]  /*01a0*/  LDCU UR4, c[0x0][0x388] ;  /* 0x00007100ff0477ac */ /* 0x000e620008000800 */
[----:B------:R-:W-:-:S05]  /*01b0*/  IMAD R12, R15, UR5, RZ ;  /* 0x000000050f0c7c24 */ /* 0x000fca000f8e02ff */
[----:B-1----:R-:W-:-:S13]  /*01c0*/  ISETP.GE.AND P0, PT, R12, UR4, PT ;  /* 0x000000040c007c0c */ /* 0x002fda000bf06270 */
[----:B0-----:R-:W-:Y:S05]  /*01d0*/  @P0 EXIT ;  /* 0x000000000000094d */ /* 0x001fea0003800000 */
[----:B------:R-:W-:Y:S02]  /*01e0*/  HFMA2 R8, -RZ, RZ, 0, 0 ;  /* 0x00000000ff087431 */ /* 0x000fe400000001ff */
[----:B------:R-:W-:-:S07]  /*01f0*/  IMAD.MOV.U32 R13, RZ, RZ, R15 ;  /* 0x000000ffff0d7224 */ /* 0x000fce00078e000f */
.L_x_9:
[----:B0-----:R-:W-:Y:S02]  /*0200*/  CS2R R10, SRZ ;  /* 0x00000000000a7805 */ /* 0x001fe4000001ff00 */
[----:B------:R-:W-:-:S07]  /*0210*/  MOV R9, RZ ;  /* 0x000000ff00097202 */ /* 0x000fce0000000f00 */
.L_x_8:
[----:B------:R-:W0:Y:S01]  /*0220*/  LDC R0, c[0x0][0x38c] ;  /* 0x0000e300ff007b82 */ /* 0x000e220000000800 */
[----:B------:R-:W-:Y:S01]  /*0230*/  IMAD.MOV.U32 R20, RZ, RZ, 0x1 ;  /* 0x00000001ff147424 */ /* 0x000fe200078e00ff */
[----:B------:R-:W-:Y:S02]  /*0240*/  MOV R5, RZ ;  /* 0x000000ff00057202 */ /* 0x000fe40000000f00 */
[----:B0-----:R-:W-:-:S04]  /*0250*/  IADD3 R2, PT, PT, R9, -R0, RZ ;  /* 0x8000000009027210 */ /* 0x001fc80007ffe0ff */
[----:B------:R-:W-:-:S13]  /*0260*/  ISETP.GT.AND P0, PT, R2, -0x2, PT ;  /* 0xfffffffe0200780c */ /* 0x000fda0003f04270 */
[----:B------:R-:W-:Y:S05]  /*0270*/  @P0 BRA `(.L_x_2) ;  /* 0x0000000400800947 */ /* 0x000fea0003800000 */
[----:B------:R-:W0:Y:S01]  /*0280*/  LDC.64 R2, c[0x0][0x380] ;  /* 0x0000e000ff027b82 */ /* 0x000e220000000a00 */
[----:B------:R-:W-:-:S05]  /*0290*/  IADD3 R5, PT, PT, R9, R12, RZ ;  /* 0x0000000c09057210 */ /* 0x000fca0007ffe0ff */
[----:B0-----:R-:W-:-:S05]  /*02a0*/  IMAD.WIDE R2, R5, 0x4, R2 ;  /* 0x0000000405027825 */ /* 0x001fca00078e0202 */
[----:B------:R-:W2:Y:S01]  /*02b0*/  LDG.E R14, desc[UR6][R2.64] ;  /* 0x00000006020e7981 */ /* 0x000ea2000c1e1900 */
[----:B------:R-:W-:Y:S01]  /*02c0*/  IADD3 R4, PT, PT, -R9, -0x2, R0 ;  /* 0xfffffffe09047810 */ /* 0x000fe20007ffe100 */
[----:B------:R-:W-:Y:S01]  /*02d0*/  HFMA2 R20, -RZ, RZ, 0, 5.9604644775390625e-08 ;  /* 0x00000001ff147431 */ /* 0x000fe200000001ff */
[----:B------:R-:W-:Y:S02]  /*02e0*/  LOP3.LUT R5, RZ, R9, RZ, 0x33, !PT ;  /* 0x00000009ff057212 */ /* 0x000fe400078e33ff */
[----:B------:R-:W-:-:S03]  /*02f0*/  ISETP.GE.U32.AND P0, PT, R4, 0x3, PT ;  /* 0x000000030400780c */ /* 0x000fc60003f06070 */
[----:B------:R-:W-:Y:S01]  /*0300*/  IMAD.IADD R18, R5, 0x1, R0 ;  /* 0x0000000105127824 */ /* 0x000fe200078e0200 */
[----:B------:R-:W-:-:S04]  /*0310*/  MOV R5, RZ ;  /* 0x000000ff00057202 */ /* 0x000fc80000000f00 */
[----:B------:R-:W-:Y:S02]  /*0320*/  LOP3.LUT R16, R18, 0x3, RZ, 0xc0, !PT ;  /* 0x0000000312107812 */ /* 0x000fe400078ec0ff */
[----:B--2---:R-:W-:-:S03]  /*0330*/  SHF.R.S32.HI R17, RZ, 0x1f, R14 ;  /* 0x0000001fff117819 */ /* 0x004fc6000001140e */
[----:B------:R-:W-:Y:S05]  /*0340*/  @!P0 BRA `(.L_x_3) ;  /* 0x0000000000fc8947 */ /* 0x000fea0003800000 */
[----:B------:R-:W-:Y:S01]  /*0350*/  LOP3.LUT R18, R18, 0xfffffffc, RZ, 0xc0, !PT ;  /* 0xfffffffc12127812 */ /* 0x000fe200078ec0ff */
[-C--:B------:R-:W-:Y:S01]  /*0360*/  IMAD R2, R17, R14.reuse, RZ ;  /* 0x0000000e11027224 */ /* 0x080fe200078e02ff */
[----:B------:R-:W-:Y:S01]  /*0370*/  MOV R20, 0x1 ;  /* 0x0000000100147802 */ /* 0x000fe20000000f00 */
[----:B------:R-:W-:Y:S01]  /*0380*/  IMAD.WIDE.U32 R4, R14, R14, RZ ;  /* 0x0000000e0e047225 */ /* 0x000fe200078e00ff */
[----:B------:R-:W-:-:S03]  /*0390*/  IADD3 R18, PT, PT, -R18, RZ, RZ ;  /* 0x000000ff12127210 */ /* 0x000fc60007ffe1ff */
[----:B------:R-:W-:Y:S01]  /*03a0*/  IMAD R3, R14, R17, R2 ;  /* 0x000000110e037224 */ /* 0x000fe200078e0202 */
[----:B------:R-:W-:-:S03]  /*03b0*/  ISETP.GE.AND P0, PT, R18, RZ, PT ;  /* 0x000000ff1200720c */ /* 0x000fc60003f06270 */
[----:B------:R-:W-:Y:S02]  /*03c0*/  IMAD.IADD R5, R5, 0x1, R3 ;  /* 0x0000000105057824 */ /* 0x000fe400078e0203 */
[----:B------:R-:W-:-:S04]  /*03d0*/  IMAD.WIDE.U32 R2, R4, R4, RZ ;  /* 0x0000000404027225 */ /* 0x000fc800078e00ff */
[----:B------:R-:W-:-:S04]  /*03e0*/  IMAD R6, R5, R4, RZ ;  /* 0x0000000405067224 */ /* 0x000fc800078e02ff */
[----:B------:R-:W-:Y:S02]  /*03f0*/  IMAD R19, R5, R4, R6 ;  /* 0x0000000405137224 */ /* 0x000fe400078e0206 */
[----:B------:R-:W-:-:S03]  /*0400*/  IMAD.MOV.U32 R5, RZ, RZ, RZ ;  /* 0x000000ffff057224 */ /* 0x000fc600078e00ff */
[----:B------:R-:W-:Y:S01]  /*0410*/  IADD3 R19, PT, PT, R3, R19, RZ ;  /* 0x0000001303137210 */ /* 0x000fe20007ffe0ff */
[----:B------:R-:W-:Y:S06]  /*0420*/  @P0 BRA `(.L_x_4) ;  /* 0x0000000000a40947 */ /* 0x000fec0003800000 */
[----:B------:R-:W-:Y:S02]  /*0430*/  IADD3 R4, PT, PT, -R18, RZ, RZ ;  /* 0x000000ff12047210 */ /* 0x000fe40007ffe1ff */
[----:B------:R-:W-:Y:S02]  /*0440*/  PLOP3.LUT P0, PT, PT, PT, PT, 0x80, 0x8 ;  /* 0x000000000008781c */ /* 0x000fe40003f0f070 */
[----:B------:R-:W-:-:S13]  /*0450*/  ISETP.GT.AND P1, PT, R4, 0xc, PT ;  /* 0x0000000c0400780c */ /* 0x000fda0003f24270 */
[----:B------:R-:W-:Y:S05]  /*0460*/  @!P1 BRA `(.L_x_5) ;  /* 0x0000000000549947 */ /* 0x000fea0003800000 */
[----:B------:R-:W-:-:S13]  /*0470*/  PLOP3.LUT P0, PT, PT, PT, PT, 0x8, 0x80 ;  /* 0x000000000080781c */ /* 0x000fda0003f0e170 */
.L_x_6:
[-C--:B------:R-:W-:Y:S02]  /*0480*/  IMAD R5, R5, R2.reuse, RZ ;  /* 0x0000000205057224 */ /* 0x080fe400078e02ff */
[----:B------:R-:W-:-:S04]  /*0490*/  IMAD.WIDE.U32 R6, R20, R2, RZ ;  /* 0x0000000214067225 */ /* 0x000fc800078e00ff */
[----:B------:R-:W-:Y:S02]  /*04a0*/  IMAD R5, R20, R19, R5 ;  /* 0x0000001314057224 */ /* 0x000fe400078e0205 */
[----:B------:R-:W-:Y:S02]  /*04b0*/  VIADD R18, R18, 0x10 ;  /* 0x0000001012127836 */ /* 0x000fe40000000000 */
[----:B------:R-:W-:-:S03]  /*04c0*/  IMAD.IADD R5, R7, 0x1, R5 ;  /* 0x0000000107057824 */ /* 0x000fc600078e0205 */
[----:B------:R-:W-:Y:S01]  /*04d0*/  ISETP.GE.AND P1, PT, R18, -0xc, PT ;  /* 0xfffffff41200780c */ /* 0x000fe20003f26270 */
[-C--:B------:R-:W-:Y:S02]  /*04e0*/  IMAD R7, R5, R2.reuse, RZ ;  /* 0x0000000205077224 */ /* 0x080fe400078e02ff */
[----:B------:R-:W-:-:S04]  /*04f0*/  IMAD.WIDE.U32 R4, R6, R2, RZ ;  /* 0x0000000206047225 */ /* 0x000fc800078e00ff */
[----:B------:R-:W-:-:S05]  /*0500*/  IMAD R7, R19, R6, R7 ;  /* 0x0000000613077224 */ /* 0x000fca00078e0207 */
[----:B------:R-:W-:Y:S01]  /*0510*/  IADD3 R5, PT, PT, R5, R7, RZ ;  /* 0x0000000705057210 */ /* 0x000fe20007ffe0ff */
[----:B------:R-:W-:-:S04]  /*0520*/  IMAD.WIDE.U32 R6, R4, R2, RZ ;  /* 0x0000000204067225 */ /* 0x000fc800078e00ff */
[----:B------:R-:W-:-:S04]  /*0530*/  IMAD R5, R5, R2, RZ ;  /* 0x0000000205057224 */ /* 0x000fc800078e02ff */
[----:B------:R-:W-:-:S05]  /*0540*/  IMAD R5, R19, R4, R5 ;  /* 0x0000000413057224 */ /* 0x000fca00078e0205 */
[----:B------:R-:W-:-:S05]  /*0550*/  IADD3 R5, PT, PT, R7, R5, RZ ;  /* 0x0000000507057210 */ /* 0x000fca0007ffe0ff */
[-C--:B------:R-:W-:Y:S02]  /*0560*/  IMAD R7, R5, R2.reuse, RZ ;  /* 0x0000000205077224 */ /* 0x080fe400078e02ff */
[----:B------:R-:W-:-:S04]  /*0570*/  IMAD.WIDE.U32 R4, R6, R2, RZ ;  /* 0x0000000206047225 */ /* 0x000fc800078e00ff */
[----:B------:R-:W-:Y:S01]  /*0580*/  IMAD R7, R19, R6, R7 ;  /* 0x0000000613077224 */ /* 0x000fe200078e0207 */
[----:B------:R-:W-:-:S04]  /*0590*/  MOV R20, R4 ;  /* 0x0000000400147202 */ /* 0x000fc80000000f00 */
[----:B------:R-:W-:Y:S01]  /*05a0*/  IADD3 R5, PT, PT, R5, R7, RZ ;  /* 0x0000000705057210 */ /* 0x000fe20007ffe0ff */
[----:B------:R-:W-:Y:S06]  /*05b0*/  @!P1 BRA `(.L_x_6) ;  /* 0xfffffffc00b09947 */ /* 0x000fec000383ffff */
.L_x_5:
[----:B------:R-:W-:-:S05]  /*05c0*/  IMAD.MOV R4, RZ, RZ, -R18 ;  /* 0x000000ffff047224 */ /* 0x000fca00078e0a12 */
[----:B------:R-:W-:-:S13]  /*05d0*/  ISETP.GT.AND P1, PT, R4, 0x4, PT ;  /* 0x000000040400780c */ /* 0x000fda0003f24270 */
[----:B------:R-:W-:Y:S05]  /*05e0*/  @!P1 BRA `(.L_x_7) ;  /* 0x00000000002c9947 */ /* 0x000fea0003800000 */
[-C--:B------:R-:W-:Y:S01]  /*05f0*/  IMAD R6, R5, R2.reuse, RZ ;  /* 0x0000000205067224 */ /* 0x080fe200078e02ff */
[----:B------:R-:W-:Y:S01]  /*0600*/  PLOP3.LUT P0, PT, PT, PT, PT, 0x8, 0x80 ;  /* 0x000000000080781c */ /* 0x000fe20003f0e170 */
[----:B------:R-:W-:Y:S01]  /*0610*/  IMAD.WIDE.U32 R4, R20, R2, RZ ;  /* 0x0000000214047225 */ /* 0x000fe200078e00ff */
[----:B------:R-:W-:-:S03]  /*0620*/  IADD3 R18, PT, PT, R18, 0x8, RZ ;  /* 0x0000000812127810 */ /* 0x000fc60007ffe0ff */
[----:B------:R-:W-:-:S05]  /*0630*/  IMAD R7, R19, R20, R6 ;  /* 0x0000001413077224 */ /* 0x000fca00078e0206 */
[----:B------:R-:W-:Y:S01]  /*0640*/  IADD3 R5, PT, PT, R5, R7, RZ ;  /* 0x0000000705057210 */ /* 0x000fe20007ffe0ff */
[----:B------:R-:W-:-:S04]  /*0650*/  IMAD.WIDE.U32 R6, R4, R2, RZ ;  /* 0x0000000204067225 */ /* 0x000fc800078e00ff */
[----:B------:R-:W-:Y:S01]  /*0660*/  IMAD R5, R5, R2, RZ ;  /* 0x0000000205057224 */ /* 0x000fe200078e02ff */
[----:B------:R-:W-:-:S03]  /*0670*/  MOV R20, R6 ;  /* 0x0000000600147202 */ /* 0x000fc60000000f00 */
[----:B------:R-:W-:-:S04]  /*0680*/  IMAD R5, R19, R4, R5 ;  /* 0x0000000413057224 */ /* 0x000fc800078e0205 */
[----:B------:R-:W-:-:S07]  /*0690*/  IMAD.IADD R5, R7, 0x1, R5 ;  /* 0x0000000107057824 */ /* 0x000fce00078e0205 */
.L_x_7:
[----:B------:R-:W-:-:S13]  /*06a0*/  ISETP.EQ.AND P1, PT, R18, RZ, PT ;  /* 0x000000ff1200720c */ /* 0x000fda0003f22270 */
[----:B------:R-:W-:Y:S05]  /*06b0*/  @!P0 BRA P1, `(.L_x_3) ;  /* 0x0000000000208947 */ /* 0x000fea0000800000 */
.L_x_4:
[----:B------:R-:W-:Y:S01]  /*06c0*/  IADD3 R18, PT, PT, R18, 0x4, RZ ;  /* 0x0000000412127810 */ /* 0x000fe20007ffe0ff */
[-C--:B------:R-:W-:Y:S02]  /*06d0*/  IMAD R6, R5, R2.reuse, RZ ;  /* 0x0000000205067224 */ /* 0x080fe400078e02ff */
[----:B------:R-:W-:Y:S01]  /*06e0*/  IMAD.WIDE.U32 R4, R20, R2, RZ ;  /* 0x0000000214047225 */ /* 0x000fe200078e00ff */
[----:B------:R-:W-:-:S03]  /*06f0*/  ISETP.NE.AND P0, PT, R18, RZ, PT ;  /* 0x000000ff1200720c */ /* 0x000fc60003f05270 */
[----:B------:R-:W-:Y:S01]  /*0700*/  IMAD R7, R20, R19, R6 ;  /* 0x0000001314077224 */ /* 0x000fe200078e0206 */
[----:B------:R-:W-:-:S03]  /*0710*/  MOV R20, R4 ;  /* 0x0000000400147202 */ /* 0x000fc60000000f00 */
[----:B------:R-:W-:-:S06]  /*0720*/  IMAD.IADD R5, R5, 0x1, R7 ;  /* 0x0000000105057824 */ /* 0x000fcc00078e0207 */
[----:B------:R-:W-:Y:S05]  /*0730*/  @P0 BRA `(.L_x_4) ;  /* 0xfffffffc00e00947 */ /* 0x000fea000383ffff */
.L_x_3:
[----:B------:R-:W-:-:S13]  /*0740*/  ISETP.NE.AND P0, PT, R16, RZ, PT ;  /* 0x000000ff1000720c */ /* 0x000fda0003f05270 */
[----:B------:R-:W-:Y:S05]  /*0750*/  @!P0 BRA `(.L_x_2) ;  /* 0x0000000000488947 */ /* 0x000fea0003800000 */
[----:B------:R-:W-:Y:S01]  /*0760*/  ISETP.NE.AND P0, PT, R16, 0x1, PT ;  /* 0x000000011000780c */ /* 0x000fe20003f05270 */
[-C--:B------:R-:W-:Y:S02]  /*0770*/  IMAD R5, R5, R14.reuse, RZ ;  /* 0x0000000e05057224 */ /* 0x080fe400078e02ff */
[----:B------:R-:W-:-:S04]  /*0780*/  IMAD.WIDE.U32 R2, R20, R14, RZ ;  /* 0x0000000e14027225 */ /* 0x000fc800078e00ff */
[----:B------:R-:W-:Y:S02]  /*0790*/  IMAD R5, R17, R20, R5 ;  /* 0x0000001411057224 */ /* 0x000fe400078e0205 */
[----:B------:R-:W-:-:S03]  /*07a0*/  IMAD.MOV.U32 R20, RZ, RZ, R2 ;  /* 0x000000ffff147224 */ /* 0x000fc600078e0002 */
[----:B------:R-:W-:Y:S01]  /*07b0*/  IADD3 R5, PT, PT, R3, R5, RZ ;  /* 0x0000000503057210 */ /* 0x000fe20007ffe0ff */
[----:B------:R-:W-:Y:S06]  /*07c0*/  @!P0 BRA `(.L_x_2) ;  /* 0x00000000002c8947 */ /* 0x000fec0003800000 */
[-C--:B------:R-:W-:Y:S01]  /*07d0*/  IMAD R5, R5, R14.reuse, RZ ;  /* 0x0000000e05057224 */ /* 0x080fe200078e02ff */
[----:B------:R-:W-:Y:S01]  /*07e0*/  ISETP.NE.AND P0, PT, R16, 0x2, PT ;  /* 0x000000021000780c */ /* 0x000fe20003f05270 */
[----:B------:R-:W-:-:S03]  /*07f0*/  IMAD.WIDE.U32 R2, R20, R14, RZ ;  /* 0x0000000e14027225 */ /* 0x000fc600078e00ff */
[----:B------:R-:W-:Y:S01]  /*0800*/  SEL R21, R14, 0x1, P0 ;  /* 0x000000010e157807 */ /* 0x000fe20000000000 */
[C---:B------:R-:W-:Y:S01]  /*0810*/  IMAD R5, R17.reuse, R20, R5 ;  /* 0x0000001411057224 */ /* 0x040fe200078e0205 */
[----:B------:R-:W-:-:S04]  /*0820*/  SEL R17, R17, RZ, P0 ;  /* 0x000000ff11117207 */ /* 0x000fc80000000000 */
[----:B------:R-:W-:-:S05]  /*0830*/  IADD3 R4, PT, PT, R3, R5, RZ ;  /* 0x0000000503047210 */ /* 0x000fca0007ffe0ff */
[-C--:B------:R-:W-:Y:S02]  /*0840*/  IMAD R3, R4, R21.reuse, RZ ;  /* 0x0000001504037224 */ /* 0x080fe400078e02ff */
[----:B------:R-:W-:-:S04]  /*0850*/  IMAD.WIDE.U32 R20, R2, R21, RZ ;  /* 0x0000001502147225 */ /* 0x000fc800078e00ff */
[----:B------:R-:W-:-:S05]  /*0860*/  IMAD R3, R17, R2, R3 ;  /* 0x0000000211037224 */ /* 0x000fca00078e0203 */
[----:B------:R-:W-:-:S07]  /*0870*/  IADD3 R5, PT, PT, R21, R3, RZ ;  /* 0x0000000315057210 */ /* 0x000fce0007ffe0ff */
.L_x_2:
[----:B------:R-:W-:Y:S01]  /*0880*/  VIADD R9, R9, 0x1 ;  /* 0x0000000109097836 */ /* 0x000fe20000000000 */
[----:B------:R-:W-:-:S04]  /*0890*/  IADD3 R10, P1, PT, R10, R20, RZ ;  /* 0x000000140a0a7210 */ /* 0x000fc80007f3e0ff */
[----:B------:R-:W-:Y:S02]  /*08a0*/  ISETP.NE.AND P0, PT, R9, R0, PT ;  /* 0x000000000900720c */ /* 0x000fe40003f05270 */
[----:B------:R-:W-:-:S11]  /*08b0*/  IADD3.X R11, PT, PT, R11, R5, RZ, P1, !PT ;  /* 0x000000050b0b7210 */ /* 0x000fd60000ffe4ff */
[----:B------:R-:W-:Y:S05]  /*08c0*/  @P0 BRA `(.L_x_8) ;  /* 0xfffffff800540947 */ /* 0x000fea000383ffff */
[----:B------:R-:W0:Y:S01]  /*08d0*/  LDCU UR4, c[0x0][0x390] ;  /* 0x00007200ff0477ac */ /* 0x000e220008000800 */
[----:B------:R-:W1:Y:S01]  /*08e0*/  LDC.64 R2, c[0x0][0x3a0] ;  /* 0x0000e800ff027b82 */ /* 0x000e620000000a00 */
[----:B------:R-:W-:-:S04]  /*08f0*/  IADD3 R8, PT, PT, R8, 0x1, RZ ;  /* 0x0000000108087810 */ /* 0x000fc80007ffe0ff */
[----:B0-----:R-:W-:Y:S01]  /*0900*/  ISETP.NE.AND P0, PT, R8, UR4, PT ;  /* 0x0000000408007c0c */ /* 0x001fe2000bf05270 */
[----:B-1----:R-:W-:-:S05]  /*0910*/  IMAD.WIDE R2, R13, 0x8, R2 ;  /* 0x000000080d027825 */ /* 0x002fca00078e0202 */
[----:B------:R0:W-:Y:S07]  /*0920*/  STG.E.64 desc[UR6][R2.64], R10 ;  /* 0x0000000a02007986 */ /* 0x0001ee000c101b06 */
[----:B------:R-:W-:Y:S05]  /*0930*/  @!P0 EXIT ;  /* 0x000000000000894d */ /* 0x000fea0003800000 */
[----:B------:R-:W1:Y:S01]  /*0940*/  LDCU UR4, c[0x0][0x388] ;  /* 0x00007100ff0477ac */ /* 0x000e620008000800 */
[----:B------:R-:W-:-:S05]  /*0950*/  IADD3 R13, PT, PT, R15, R8, RZ ;  /* 0x000000080f0d7210 */ /* 0x000fca0007ffe0ff */
[----:B------:R-:W-:-:S05]  /*0960*/  IMAD R12, R13, R0, RZ ;  /* 0x000000000d0c7224 */ /* 0x000fca00078e02ff */
[----:B-1----:R-:W-:-:S13]  /*0970*/  ISETP.GE.AND P0, PT, R12, UR4, PT ;  /* 0x000000040c007c0c */ /* 0x002fda000bf06270 */
[----:B------:R-:W-:Y:S05]  /*0980*/  @!P0 BRA `(.L_x_9) ;  /* 0xfffffff8001c8947 */ /* 0x000fea000383ffff */
[----:B------:R-:W-:Y:S05]  /*0990*/  EXIT ;  /* 0x000000000000794d */ /* 0x000fea0003800000 */
.L_x_10:
[----:B------:R-:W-:-:S00]  /*09a0*/  BRA `(.L_x_10) ;  /* 0xfffffffc00fc7947 */ /* 0x000fc0000383ffff */
[----:B------:R-:W-:-:S00]  /*09b0*/  NOP ;  /* 0x0000000000007918 */ /* 0x000fc00000000000 */
        /* <DEDUP_REMOVED lines=12> */
.L_x_11:


//--------------------- .nv.shared.reserved.0     --------------------------
	.section	.nv.shared.reserved.0,"aw",@nobits
	.weak		__nv_reservedSMEM_offset_0_alias
	.size		__nv_reservedSMEM_offset_0_alias, 0, 64
	.other		__nv_reservedSMEM_offset_0_alias,@"STO_CUDA_RESERVED_SHARED STV_DEFAULT"
__nv_reservedSMEM_offset_0_alias:
	.zero		0
	.zero		64


//--------------------- .nv.constant0._Z8evaluatePiiiiiiPl --------------------------
	.section	.nv.constant0._Z8evaluatePiiiiiiPl,"a",@progbits
	.sectionflags	@""
	.align	4
.nv.constant0._Z8evaluatePiiiiiiPl:
	.zero		936


//--------------------- SYMBOLS --------------------------

	.type		.nv.reservedSmem.offset0,@object
	.size		.nv.reservedSmem.offset0,0x4
